	.headerflags	@"EF_CUDA_TEXMODE_UNIFIED EF_CUDA_64BIT_ADDRESS EF_CUDA_ACCELERATORS EF_CUDA_SM90 EF_CUDA_VIRTUAL_SM(EF_CUDA_SM90)"
	.elftype	@"ET_EXEC"


//--------------------- .nv.info                  --------------------------
	.section	.nv.info,"",@"SHT_CUDA_INFO"
	.align	4


	//----- nvinfo : EIATTR_REGCOUNT
	.align		4
        /*0000*/ 	.byte	0x04, 0x2f
        /*0002*/ 	.short	(.L_1 - .L_0)
	.align		4
.L_0:
        /*0004*/ 	.word	index@(triton_poi_fused_convolution_10)
        /*0008*/ 	.word	0x0000000a


	//----- nvinfo : EIATTR_MIN_STACK_SIZE
	.align		4
.L_1:
        /*000c*/ 	.byte	0x04, 0x12
        /*000e*/ 	.short	(.L_3 - .L_2)
	.align		4
.L_2:
        /*0010*/ 	.word	index@(triton_poi_fused_convolution_10)
        /*0014*/ 	.word	0x00000000


	//----- nvinfo : EIATTR_FRAME_SIZE
	.align		4
.L_3:
        /*0018*/ 	.byte	0x04, 0x11
        /*001a*/ 	.short	(.L_5 - .L_4)
	.align		4
.L_4:
        /*001c*/ 	.word	index@(triton_poi_fused_convolution_10)
        /*0020*/ 	.word	0x00000000


	//----- nvinfo : EIATTR_MIN_STACK_SIZE
	.align		4
.L_5:
        /*0024*/ 	.byte	0x04, 0x12
        /*0026*/ 	.short	(.L_7 - .L_6)
	.align		4
.L_6:
        /*0028*/ 	.word	index@(triton_poi_fused_convolution_10)
        /*002c*/ 	.word	0x00000000
.L_7:


//--------------------- .nv.info.triton_poi_fused_convolution_10 --------------------------
	.section	.nv.info.triton_poi_fused_convolution_10,"",@"SHT_CUDA_INFO"
	.sectionflags	@""
	.align	4


	//----- nvinfo : EIATTR_CUDA_API_VERSION
	.align		4
        /*0000*/ 	.byte	0x04, 0x37
        /*0002*/ 	.short	(.L_9 - .L_8)
.L_8:
        /*0004*/ 	.word	0x0000007c


	//----- nvinfo : EIATTR_KPARAM_INFO
	.align		4
.L_9:
        /*0008*/ 	.byte	0x04, 0x17
        /*000a*/ 	.short	(.L_11 - .L_10)
.L_10:
        /*000c*/ 	.word	0x00000000
        /*0010*/ 	.short	0x0002
        /*0012*/ 	.short	0x0010
        /*0014*/ 	.byte	0x00, 0xf0, 0x11, 0x00


	//----- nvinfo : EIATTR_KPARAM_INFO
	.align		4
.L_11:
        /*0018*/ 	.byte	0x04, 0x17
        /*001a*/ 	.short	(.L_13 - .L_12)
.L_12:
        /*001c*/ 	.word	0x00000000
        /*0020*/ 	.short	0x0001
        /*0022*/ 	.short	0x0008
        /*0024*/ 	.byte	0x00, 0xf4, 0x21, 0x00


	//----- nvinfo : EIATTR_KPARAM_INFO
	.align		4
.L_13:
        /*0028*/ 	.byte	0x04, 0x17
        /*002a*/ 	.short	(.L_15 - .L_14)
.L_14:
        /*002c*/ 	.word	0x00000000
        /*0030*/ 	.short	0x0000
        /*0032*/ 	.short	0x0000
        /*0034*/ 	.byte	0x00, 0xf4, 0x21, 0x00


	//----- nvinfo : EIATTR_SPARSE_MMA_MASK
	.align		4
.L_15:
        /*0038*/ 	.byte	0x03, 0x50
        /*003a*/ 	.short	0x0000


	//----- nvinfo : EIATTR_MAXREG_COUNT
	.align		4
        /*003c*/ 	.byte	0x03, 0x1b
        /*003e*/ 	.short	0x00ff


	//----- nvinfo : EIATTR_EXIT_INSTR_OFFSETS
	.align		4
        /*0040*/ 	.byte	0x04, 0x1c
        /*0042*/ 	.short	(.L_17 - .L_16)


	//   ....[0]....
.L_16:
        /*0044*/ 	.word	0x000000e0


	//   ....[1]....
        /*0048*/ 	.word	0x00000100


	//----- nvinfo : EIATTR_REQNTID
	.align		4
.L_17:
        /*004c*/ 	.byte	0x04, 0x10
        /*004e*/ 	.short	(.L_19 - .L_18)
.L_18:
        /*0050*/ 	.word	0x00000080
        /*0054*/ 	.word	0x00000001
        /*0058*/ 	.word	0x00000001


	//----- nvinfo : EIATTR_CBANK_PARAM_SIZE
	.align		4
.L_19:
        /*005c*/ 	.byte	0x03, 0x19
        /*005e*/ 	.short	0x0014


	//----- nvinfo : EIATTR_PARAM_CBANK
	.align		4
        /*0060*/ 	.byte	0x04, 0x0a
        /*0062*/ 	.short	(.L_21 - .L_20)
	.align		4
.L_20:
        /*0064*/ 	.word	index@(.nv.constant0.triton_poi_fused_convolution_10)
        /*0068*/ 	.short	0x0210
        /*006a*/ 	.short	0x0014


	//----- nvinfo : EIATTR_SW_WAR
	.align		4
.L_21:
        /*006c*/ 	.byte	0x04, 0x36
        /*006e*/ 	.short	(.L_23 - .L_22)
.L_22:
        /*0070*/ 	.word	0x00000008
.L_23:


//--------------------- .nv.callgraph             --------------------------
	.section	.nv.callgraph,"",@"SHT_CUDA_CALLGRAPH"
	.align	4
	.sectionentsize	8
	.align		4
        /*0000*/ 	.word	0x00000000
	.align		4
        /*0004*/ 	.word	0xffffffff
	.align		4
        /*0008*/ 	.word	0x00000000
	.align		4
        /*000c*/ 	.word	0xfffffffe
	.align		4
        /*0010*/ 	.word	0x00000000
	.align		4
        /*0014*/ 	.word	0xfffffffd
	.align		4
        /*0018*/ 	.word	0x00000000
	.align		4
        /*001c*/ 	.word	0xfffffffc


//--------------------- .text.triton_poi_fused_convolution_10 --------------------------
	.section	.text.triton_poi_fused_convolution_10,"ax",@progbits
	.align	128
        .global         triton_poi_fused_convolution_10
        .type           triton_poi_fused_convolution_10,@function
        .size           triton_poi_fused_convolution_10,(.L_x_1 - triton_poi_fused_convolution_10)
        .other          triton_poi_fused_convolution_10,@"STO_CUDA_ENTRY STV_DEFAULT"
triton_poi_fused_convolution_10:
.text.triton_poi_fused_convolution_10:
[----:B------:R-:W0:Y:S02]  /*0000*/  LDC R1, c[0x0][0x28] ;  /* 0x00000a00ff017b82 */ /* 0x000e240000000800 */
[----:B------:R-:W1:Y:S01]  /*0010*/  S2R R0, SR_TID.X ;  /* 0x0000000000007919 */ /* 0x000e620000002100 */
[----:B------:R-:W2:Y:S01]  /*0020*/  LDC.64 R2, c[0x0][0x210] ;  /* 0x00008400ff027b82 */ /* 0x000ea20000000a00 */
[----:B------:R-:W-:Y:S01]  /*0030*/  ULDC.64 UR4, c[0x0][0x208] ;  /* 0x0000820000047ab9 */ /* 0x000fe20000000a00 */
[----:B------:R-:W3:Y:S06]  /*0040*/  S2R R7, SR_CTAID.X ;  /* 0x0000000000077919 */ /* 0x000eec0000002500 */
[----:B------:R-:W4:Y:S01]  /*0050*/  LDC.64 R4, c[0x0][0x218] ;  /* 0x00008600ff047b82 */ /* 0x000f220000000a00 */
[----:B-1----:R-:W-:Y:S01]  /*0060*/  LOP3.LUT R0, R0, 0x7f, RZ, 0xc0, !PT ;  /* 0x0000007f00007812 */ /* 0x002fe200078ec0ff */
[----:B----4-:R-:W4:Y:S03]  /*0070*/  LDG.E R5, desc[UR4][R4.64] ;  /* 0x0000000404057981 */ /* 0x010f26000c1e1900 */
[----:B---3--:R-:W-:Y:S01]  /*0080*/  LEA R7, R7, R0, 0x7 ;  /* 0x0000000007077211 */ /* 0x008fe200078e38ff */
[----:B------:R-:W-:-:S03]  /*0090*/  HFMA2.MMA R0, -RZ, RZ, 0, 0 ;  /* 0x00000000ff007435 */ /* 0x000fc600000001ff */
[C---:B------:R-:W-:Y:S01]  /*00a0*/  ISETP.GE.AND P0, PT, R7.reuse, 0x64, PT ;  /* 0x000000640700780c */ /* 0x040fe20003f06270 */
[----:B--2---:R-:W-:-:S12]  /*00b0*/  IMAD.WIDE R2, R7, 0x4, R2 ;  /* 0x0000000407027825 */ /* 0x004fd800078e0202 */
[----:B------:R-:W4:Y:S02]  /*00c0*/  @!P0 LDG.E R0, desc[UR4][R2.64] ;  /* 0x0000000402008981 */ /* 0x000f24000c1e1900 */
[----:B----4-:R-:W-:Y:S01]  /*00d0*/  FADD R7, R5, R0 ;  /* 0x0000000005077221 */ /* 0x010fe20000000000 */
[----:B------:R-:W-:Y:S06]  /*00e0*/  @P0 EXIT ;  /* 0x000000000000094d */ /* 0x000fec0003800000 */
[----:B------:R-:W-:Y:S01]  /*00f0*/  STG.E desc[UR4][R2.64], R7 ;  /* 0x0000000702007986 */ /* 0x000fe2000c101904 */
[----:B------:R-:W-:Y:S05]  /*0100*/  EXIT ;  /* 0x000000000000794d */ /* 0x000fea0003800000 */
.L_x_0:
[----:B------:R-:W-:-:S00]  /*0110*/  BRA `(.L_x_0) ;  /* 0xfffffffc00fc7947 */ /* 0x000fc0000383ffff */
[----:B------:R-:W-:-:S00]  /*0120*/  NOP ;  /* 0x0000000000007918 */ /* 0x000fc00000000000 */
        /* <DEDUP_REMOVED lines=13> */
.L_x_1:


//--------------------- .nv.constant0.triton_poi_fused_convolution_10 --------------------------
	.section	.nv.constant0.triton_poi_fused_convolution_10,"a",@progbits
	.sectionflags	@""
	.align	4
.nv.constant0.triton_poi_fused_convolution_10:
	.zero		548
